//
// Generated by NVIDIA NVVM Compiler
//
// Compiler Build ID: CL-36424714
// Cuda compilation tools, release 13.0, V13.0.88
// Based on NVVM 20.0.0
//

.version 9.0
.target sm_100
.address_size 64

	// .globl	_Z5helloPc

.visible .entry _Z5helloPc(
	.param .u64 .ptr .align 1 _Z5helloPc_param_0
)
{
	.reg .b16 	%rs<4>;
	.reg .b32 	%r<2>;
	.reg .b64 	%rd<5>;

	ld.param.u64 	%rd1, [_Z5helloPc_param_0];
	cvta.to.global.u64 	%rd2, %rd1;
	mov.u32 	%r1, %tid.x;
	cvt.u64.u32 	%rd3, %r1;
	add.s64 	%rd4, %rd2, %rd3;
	ld.global.u8 	%rs1, [%rd4];
	cvt.u16.u32 	%rs2, %r1;
	add.s16 	%rs3, %rs1, %rs2;
	st.global.u8 	[%rd4], %rs3;
	ret;

}


// ===== COMPILED SASS (sm_100) =====

	.target	sm_100

	.elftype	@"ET_EXEC"


//--------------------- .note.nv.tkinfo           --------------------------
	.section	.note.nv.tkinfo,"",@"SHT_NOTE"
	.sectionflags	@"SHF_NOTE_NV_TKINFO"
	.tkinfo
        /*0018*/ 	.word	0x00000002
        /*0030*/ 	.string	""
        /*0030*/ 	.string	"ptxas"
        /*0030*/ 	.string	"Cuda compilation tools, release 13.0, V13.0.88"
        /*0030*/ 	.string	"Build cuda_13.0.r13.0/compiler.36424714_0"
        /*0030*/ 	.string	"-arch sm_100 -m 64 "



//--------------------- .note.nv.cuinfo           --------------------------
	.section	.note.nv.cuinfo,"",@"SHT_NOTE"
	.sectionflags	@"SHF_NOTE_NV_CUINFO"
        /*0018*/ 	.short	0x0002
        /*001a*/ 	.short	0x0064
        /*001c*/ 	.short	0x0082
	.zero		2


//--------------------- .nv.info                  --------------------------
	.section	.nv.info,"",@"SHT_CUDA_INFO"
	.align	4


	//----- nvinfo : EIATTR_REGCOUNT
	.align		4
        /*0000*/ 	.byte	0x04, 0x2f
        /*0002*/ 	.short	(.L_1 - .L_0)
	.align		4
.L_0:
        /*0004*/ 	.word	index@(_Z5helloPc)
        /*0008*/ 	.word	0x00000008


	//----- nvinfo : EIATTR_FRAME_SIZE
	.align		4
.L_1:
        /*000c*/ 	.byte	0x04, 0x11
        /*000e*/ 	.short	(.L_3 - .L_2)
	.align		4
.L_2:
        /*0010*/ 	.word	index@(_Z5helloPc)
        /*0014*/ 	.word	0x00000000


	//----- nvinfo : EIATTR_MIN_STACK_SIZE
	.align		4
.L_3:
        /*0018*/ 	.byte	0x04, 0x12
        /*001a*/ 	.short	(.L_5 - .L_4)
	.align		4
.L_4:
        /*001c*/ 	.word	index@(_Z5helloPc)
        /*0020*/ 	.word	0x00000000
.L_5:


//--------------------- .nv.compat                --------------------------
	.section	.nv.compat,"",@"SHT_CUDA_COMPAT_INFO"
	.align	4
        /*0000*/ 	.byte	0x02, 0x09, 0x00, 0x00, 0x02, 0x02, 0x01, 0x00, 0x02, 0x05, 0x05, 0x00, 0x03, 0x07, 0x01, 0x01
        /*0010*/ 	.byte	0x02, 0x03, 0x00, 0x00, 0x02, 0x06, 0x01, 0x00, 0x04, 0x0b, 0x08, 0x00, 0x09, 0x00, 0x00, 0x00
        /*0020*/ 	.byte	0x00, 0x00, 0x00, 0x00


//--------------------- .nv.info._Z5helloPc       --------------------------
	.section	.nv.info._Z5helloPc,"",@"SHT_CUDA_INFO"
	.sectionflags	@""
	.align	4


	//----- nvinfo : EIATTR_CUDA_API_VERSION
	.align		4
        /*0000*/ 	.byte	0x04, 0x37
        /*0002*/ 	.short	(.L_7 - .L_6)
.L_6:
        /*0004*/ 	.word	0x00000082


	//----- nvinfo : EIATTR_KPARAM_INFO
	.align		4
.L_7:
        /*0008*/ 	.byte	0x04, 0x17
        /*000a*/ 	.short	(.L_9 - .L_8)
.L_8:
        /*000c*/ 	.word	0x00000000
        /*0010*/ 	.short	0x0000
        /*0012*/ 	.short	0x0000
        /*0014*/ 	.byte	0x00, 0xf5, 0x21, 0x00


	//----- nvinfo : EIATTR_SPARSE_MMA_MASK
	.align		4
.L_9:
        /*0018*/ 	.byte	0x03, 0x50
        /*001a*/ 	.short	0x0000


	//----- nvinfo : EIATTR_MAXREG_COUNT
	.align		4
        /*001c*/ 	.byte	0x03, 0x1b
        /*001e*/ 	.short	0x00ff


	//----- nvinfo : EIATTR_MERCURY_ISA_VERSION
	.align		4
        /*0020*/ 	.byte	0x03, 0x5f
        /*0022*/ 	.short	0x0101


	//----- nvinfo : EIATTR_VRC_CTA_INIT_COUNT
	.align		4
        /*0024*/ 	.byte	0x02, 0x4a
	.zero		1
	.zero		1


	//----- nvinfo : EIATTR_EXIT_INSTR_OFFSETS
	.align		4
        /*0028*/ 	.byte	0x04, 0x1c
        /*002a*/ 	.short	(.L_11 - .L_10)


	//   ....[0]....
.L_10:
        /*002c*/ 	.word	0x00000090


	//----- nvinfo : EIATTR_CBANK_PARAM_SIZE
	.align		4
.L_11:
        /*0030*/ 	.byte	0x03, 0x19
        /*0032*/ 	.short	0x0008


	//----- nvinfo : EIATTR_PARAM_CBANK
	.align		4
        /*0034*/ 	.byte	0x04, 0x0a
        /*0036*/ 	.short	(.L_13 - .L_12)
	.align		4
.L_12:
        /*0038*/ 	.word	index@(.nv.constant0._Z5helloPc)
        /*003c*/ 	.short	0x0380
        /*003e*/ 	.short	0x0008


	//----- nvinfo : EIATTR_SW_WAR
	.align		4
.L_13:
        /*0040*/ 	.byte	0x04, 0x36
        /*0042*/ 	.short	(.L_15 - .L_14)
.L_14:
        /*0044*/ 	.word	0x00000008
.L_15:


//--------------------- .nv.callgraph             --------------------------
	.section	.nv.callgraph,"",@"SHT_CUDA_CALLGRAPH"
	.align	4
	.sectionentsize	8
	.align		4
        /*0000*/ 	.word	0x00000000
	.align		4
        /*0004*/ 	.word	0xffffffff
	.align		4
        /*0008*/ 	.word	0x00000000
	.align		4
        /*000c*/ 	.word	0xfffffffe
	.align		4
        /*0010*/ 	.word	0x00000000
	.align		4
        /*0014*/ 	.word	0xfffffffd
	.align		4
        /*0018*/ 	.word	0x00000000
	.align		4
        /*001c*/ 	.word	0xfffffffc


//--------------------- .text._Z5helloPc          --------------------------
	.section	.text._Z5helloPc,"ax",@progbits
	.align	128
        .global         _Z5helloPc
        .type           _Z5helloPc,@function
        .size           _Z5helloPc,(.L_x_1 - _Z5helloPc)
        .other          _Z5helloPc,@"STO_CUDA_ENTRY STV_DEFAULT"
_Z5helloPc:
.text._Z5helloPc:
[----:B------:R-:W-:Y:S01]  /*0000*/  LDC R1, c[0x0][0x37c] ;  /* 0x0000df00ff017b82 */ /* 0x000fe20000000800 */
[----:B------:R-:W0:Y:S01]  /*0010*/  S2R R5, SR_TID.X ;  /* 0x0000000000057919 */ /* 0x000e220000002100 */
[----:B------:R-:W0:Y:S01]  /*0020*/  LDCU.64 UR6, c[0x0][0x380] ;  /* 0x00007000ff0677ac */ /* 0x000e220008000a00 */
[----:B------:R-:W1:Y:S01]  /*0030*/  LDCU.64 UR4, c[0x0][0x358] ;  /* 0x00006b00ff0477ac */ /* 0x000e620008000a00 */
[----:B0-----:R-:W-:-:S05]  /*0040*/  IADD3 R2, P0, PT, R5, UR6, RZ ;  /* 0x0000000605027c10 */ /* 0x001fca000ff1e0ff */
[----:B------:R-:W-:-:S05]  /*0050*/  IMAD.X R3, RZ, RZ, UR7, P0 ;  /* 0x00000007ff037e24 */ /* 0x000fca00080e06ff */
[----:B-1----:R-:W2:Y:S02]  /*0060*/  LDG.E.U8 R0, desc[UR4][R2.64] ;  /* 0x0000000402007981 */ /* 0x002ea4000c1e1100 */
[----:B--2---:R-:W-:-:S05]  /*0070*/  IADD3 R5, PT, PT, R0, R5, RZ ;  /* 0x0000000500057210 */ /* 0x004fca0007ffe0ff */
[----:B------:R-:W-:Y:S01]  /*0080*/  STG.E.U8 desc[UR4][R2.64], R5 ;  /* 0x0000000502007986 */ /* 0x000fe2000c101104 */
[----:B------:R-:W-:Y:S05]  /*0090*/  EXIT ;  /* 0x000000000000794d */ /* 0x000fea0003800000 */
.L_x_0:
[----:B------:R-:W-:-:S00]  /*00a0*/  BRA `(.L_x_0) ;  /* 0xfffffffc00fc7947 */ /* 0x000fc0000383ffff */
[----:B------:R-:W-:-:S00]  /*00b0*/  NOP ;  /* 0x0000000000007918 */ /* 0x000fc00000000000 */
        /* <DEDUP_REMOVED lines=12> */
.L_x_1:


//--------------------- .nv.shared.reserved.0     --------------------------
	.section	.nv.shared.reserved.0,"aw",@nobits
	.weak		__nv_reservedSMEM_offset_0_alias
	.size		__nv_reservedSMEM_offset_0_alias, 0, 64
	.other		__nv_reservedSMEM_offset_0_alias,@"STO_CUDA_RESERVED_SHARED STV_DEFAULT"
__nv_reservedSMEM_offset_0_alias:
	.zero		0
	.zero		64


//--------------------- .nv.constant0._Z5helloPc  --------------------------
	.section	.nv.constant0._Z5helloPc,"a",@progbits
	.sectionflags	@""
	.align	4
.nv.constant0._Z5helloPc:
	.zero		904


//--------------------- SYMBOLS --------------------------

	.type		.nv.reservedSmem.offset0,@object
	.size		.nv.reservedSmem.offset0,0x4
